//
// Generated by NVIDIA NVVM Compiler
//
// Compiler Build ID: CL-36424714
// Cuda compilation tools, release 13.0, V13.0.88
// Based on NVVM 20.0.0
//

.version 9.0
.target sm_100
.address_size 64

	// .globl	make_bins

.visible .entry make_bins(
	.param .u64 .ptr .align 1 make_bins_param_0,
	.param .u32 make_bins_param_1,
	.param .f32 make_bins_param_2,
	.param .u32 make_bins_param_3,
	.param .u32 make_bins_param_4,
	.param .u64 .ptr .align 1 make_bins_param_5
)
{
	.reg .pred 	%p<5>;
	.reg .b32 	%r<19>;
	.reg .b32 	%f<9>;
	.reg .b64 	%rd<11>;

	ld.param.u64 	%rd2, [make_bins_param_0];
	ld.param.u32 	%r4, [make_bins_param_1];
	ld.param.f32 	%f2, [make_bins_param_2];
	ld.param.u32 	%r6, [make_bins_param_3];
	ld.param.u32 	%r5, [make_bins_param_4];
	ld.param.u64 	%rd3, [make_bins_param_5];
	cvta.to.global.u64 	%rd1, %rd3;
	mov.u32 	%r8, %tid.x;
	mov.u32 	%r9, %ntid.x;
	mov.u32 	%r10, %ctaid.x;
	mad.lo.s32 	%r1, %r9, %r10, %r8;
	mov.u32 	%r11, %tid.y;
	mov.u32 	%r12, %ntid.y;
	mov.u32 	%r13, %ctaid.y;
	mad.lo.s32 	%r14, %r12, %r13, %r11;
	setp.ge.s32 	%p1, %r1, %r5;
	setp.ge.s32 	%p2, %r14, %r6;
	or.pred  	%p3, %p1, %p2;
	@%p3 bra 	$L__BB0_4;
	cvta.to.global.u64 	%rd4, %rd2;
	mad.lo.s32 	%r3, %r5, %r14, %r1;
	mul.wide.u32 	%rd5, %r14, 4;
	add.s64 	%rd6, %rd4, %rd5;
	ld.global.f32 	%f1, [%rd6];
	abs.f32 	%f3, %f1;
	setp.num.f32 	%p4, %f3, %f3;
	@%p4 bra 	$L__BB0_3;
	mul.wide.s32 	%rd7, %r3, 4;
	add.s64 	%rd8, %rd1, %rd7;
	mov.b32 	%r15, 2143289344;
	st.global.u32 	[%rd8], %r15;
	bra.uni 	$L__BB0_4;
$L__BB0_3:
	shr.u32 	%r16, %r4, 31;
	add.s32 	%r17, %r4, %r16;
	shr.s32 	%r18, %r17, 1;
	cvt.rn.f32.s32 	%f4, %r18;
	sub.f32 	%f5, %f1, %f4;
	cvt.rn.f32.s32 	%f6, %r1;
	div.rn.f32 	%f7, %f6, %f2;
	add.f32 	%f8, %f7, %f5;
	mul.wide.s32 	%rd9, %r3, 4;
	add.s64 	%rd10, %rd1, %rd9;
	st.global.f32 	[%rd10], %f8;
$L__BB0_4:
	ret;

}
	// .globl	make_histograms
.visible .entry make_histograms(
	.param .u64 .ptr .align 1 make_histograms_param_0,
	.param .u64 .ptr .align 1 make_histograms_param_1,
	.param .u64 .ptr .align 1 make_histograms_param_2,
	.param .u32 make_histograms_param_3,
	.param .f32 make_histograms_param_4,
	.param .u32 make_histograms_param_5,
	.param .u32 make_histograms_param_6,
	.param .u32 make_histograms_param_7,
	.param .u64 .ptr .align 1 make_histograms_param_8
)
{
	.reg .pred 	%p<7>;
	.reg .b32 	%r<21>;
	.reg .b32 	%f<12>;
	.reg .b64 	%rd<13>;

	ld.param.u64 	%rd1, [make_histograms_param_0];
	ld.param.u64 	%rd2, [make_histograms_param_2];
	ld.param.u32 	%r3, [make_histograms_param_3];
	ld.param.f32 	%f3, [make_histograms_param_4];
	ld.param.u32 	%r4, [make_histograms_param_5];
	ld.param.u32 	%r5, [make_histograms_param_6];
	ld.param.u32 	%r6, [make_histograms_param_7];
	ld.param.u64 	%rd3, [make_histograms_param_8];
	mov.u32 	%r8, %tid.x;
	mov.u32 	%r9, %ntid.x;
	mov.u32 	%r10, %ctaid.x;
	mad.lo.s32 	%r1, %r9, %r10, %r8;
	mov.u32 	%r11, %tid.y;
	mov.u32 	%r12, %ntid.y;
	mov.u32 	%r13, %ctaid.y;
	mad.lo.s32 	%r14, %r12, %r13, %r11;
	setp.ge.s32 	%p1, %r1, %r5;
	setp.ge.s32 	%p2, %r14, %r6;
	or.pred  	%p3, %p1, %p2;
	@%p3 bra 	$L__BB1_3;
	cvta.to.global.u64 	%rd4, %rd2;
	cvta.to.global.u64 	%rd5, %rd1;
	mad.lo.s32 	%r15, %r5, %r14, %r1;
	mul.wide.u32 	%rd6, %r14, 4;
	add.s64 	%rd7, %rd4, %rd6;
	ld.global.f32 	%f1, [%rd7];
	abs.f32 	%f4, %f1;
	setp.nan.f32 	%p4, %f4, %f4;
	mul.wide.s32 	%rd8, %r15, 4;
	add.s64 	%rd9, %rd5, %rd8;
	ld.global.f32 	%f2, [%rd9];
	abs.f32 	%f5, %f2;
	setp.nan.f32 	%p5, %f5, %f5;
	or.pred  	%p6, %p4, %p5;
	@%p6 bra 	$L__BB1_4;
	shr.u32 	%r16, %r3, 31;
	add.s32 	%r17, %r3, %r16;
	shr.s32 	%r18, %r17, 1;
	cvt.rn.f32.s32 	%f7, %r18;
	sub.f32 	%f8, %f1, %f7;
	sub.f32 	%f9, %f2, %f8;
	mul.f32 	%f10, %f3, %f9;
	cvt.rzi.s32.f32 	%r19, %f10;
	mad.lo.s32 	%r20, %r4, %r14, %r19;
	cvta.to.global.u64 	%rd10, %rd3;
	mul.wide.s32 	%rd11, %r20, 4;
	add.s64 	%rd12, %rd10, %rd11;
	atom.global.add.f32 	%f11, [%rd12], 0f3F800000;
$L__BB1_3:
	bar.sync 	0;
$L__BB1_4:
	ret;

}


// ===== COMPILED SASS (sm_100) =====

	.target	sm_100

	.elftype	@"ET_EXEC"


//--------------------- .note.nv.tkinfo           --------------------------
	.section	.note.nv.tkinfo,"",@"SHT_NOTE"
	.sectionflags	@"SHF_NOTE_NV_TKINFO"
	.tkinfo
        /*0018*/ 	.word	0x00000002
        /*0030*/ 	.string	""
        /*0030*/ 	.string	"ptxas"
        /*0030*/ 	.string	"Cuda compilation tools, release 13.0, V13.0.88"
        /*0030*/ 	.string	"Build cuda_13.0.r13.0/compiler.36424714_0"
        /*0030*/ 	.string	"-arch sm_100 -m 64 "



//--------------------- .note.nv.cuinfo           --------------------------
	.section	.note.nv.cuinfo,"",@"SHT_NOTE"
	.sectionflags	@"SHF_NOTE_NV_CUINFO"
        /*0018*/ 	.short	0x0002
        /*001a*/ 	.short	0x0064
        /*001c*/ 	.short	0x0082
	.zero		2


//--------------------- .nv.info                  --------------------------
	.section	.nv.info,"",@"SHT_CUDA_INFO"
	.align	4


	//----- nvinfo : EIATTR_REGCOUNT
	.align		4
        /*0000*/ 	.byte	0x04, 0x2f
        /*0002*/ 	.short	(.L_1 - .L_0)
	.align		4
.L_0:
        /*0004*/ 	.word	index@(make_bins)
        /*0008*/ 	.word	0x00000010


	//----- nvinfo : EIATTR_FRAME_SIZE
	.align		4
.L_1:
        /*000c*/ 	.byte	0x04, 0x11
        /*000e*/ 	.short	(.L_3 - .L_2)
	.align		4
.L_2:
        /*0010*/ 	.word	index@($__internal_0_$__cuda_sm3x_div_rn_noftz_f32_slowpath)
        /*0014*/ 	.word	0x00000000


	//----- nvinfo : EIATTR_FRAME_SIZE
	.align		4
.L_3:
        /*0018*/ 	.byte	0x04, 0x11
        /*001a*/ 	.short	(.L_5 - .L_4)
	.align		4
.L_4:
        /*001c*/ 	.word	index@(make_bins)
        /*0020*/ 	.word	0x00000000


	//----- nvinfo : EIATTR_REGCOUNT
	.align		4
.L_5:
        /*0024*/ 	.byte	0x04, 0x2f
        /*0026*/ 	.short	(.L_7 - .L_6)
	.align		4
.L_6:
        /*0028*/ 	.word	index@(make_histograms)
        /*002c*/ 	.word	0x0000000e


	//----- nvinfo : EIATTR_FRAME_SIZE
	.align		4
.L_7:
        /*0030*/ 	.byte	0x04, 0x11
        /*0032*/ 	.short	(.L_9 - .L_8)
	.align		4
.L_8:
        /*0034*/ 	.word	index@(make_histograms)
        /*0038*/ 	.word	0x00000000


	//----- nvinfo : EIATTR_MIN_STACK_SIZE
	.align		4
.L_9:
        /*003c*/ 	.byte	0x04, 0x12
        /*003e*/ 	.short	(.L_11 - .L_10)
	.align		4
.L_10:
        /*0040*/ 	.word	index@(make_histograms)
        /*0044*/ 	.word	0x00000000


	//----- nvinfo : EIATTR_MIN_STACK_SIZE
	.align		4
.L_11:
        /*0048*/ 	.byte	0x04, 0x12
        /*004a*/ 	.short	(.L_13 - .L_12)
	.align		4
.L_12:
        /*004c*/ 	.word	index@(make_bins)
        /*0050*/ 	.word	0x00000000
.L_13:


//--------------------- .nv.compat                --------------------------
	.section	.nv.compat,"",@"SHT_CUDA_COMPAT_INFO"
	.align	4
        /*0000*/ 	.byte	0x02, 0x09, 0x00, 0x00, 0x02, 0x02, 0x01, 0x00, 0x02, 0x05, 0x05, 0x00, 0x03, 0x07, 0x01, 0x01
        /*0010*/ 	.byte	0x02, 0x03, 0x00, 0x00, 0x02, 0x06, 0x01, 0x00, 0x04, 0x0b, 0x08, 0x00, 0x01, 0x00, 0x00, 0x00
        /*0020*/ 	.byte	0x00, 0x00, 0x00, 0x00


//--------------------- .nv.info.make_histograms  --------------------------
	.section	.nv.info.make_histograms,"",@"SHT_CUDA_INFO"
	.sectionflags	@""
	.align	4


	//----- nvinfo : EIATTR_CUDA_API_VERSION
	.align		4
        /*0000*/ 	.byte	0x04, 0x37
        /*0002*/ 	.short	(.L_15 - .L_14)
.L_14:
        /*0004*/ 	.word	0x00000082


	//----- nvinfo : EIATTR_KPARAM_INFO
	.align		4
.L_15:
        /*0008*/ 	.byte	0x04, 0x17
        /*000a*/ 	.short	(.L_17 - .L_16)
.L_16:
        /*000c*/ 	.word	0x00000000
        /*0010*/ 	.short	0x0008
        /*0012*/ 	.short	0x0030
        /*0014*/ 	.byte	0x00, 0xf5, 0x21, 0x00


	//----- nvinfo : EIATTR_KPARAM_INFO
	.align		4
.L_17:
        /*0018*/ 	.byte	0x04, 0x17
        /*001a*/ 	.short	(.L_19 - .L_18)
.L_18:
        /*001c*/ 	.word	0x00000000
        /*0020*/ 	.short	0x0007
        /*0022*/ 	.short	0x0028
        /*0024*/ 	.byte	0x00, 0xf0, 0x11, 0x00


	//----- nvinfo : EIATTR_KPARAM_INFO
	.align		4
.L_19:
        /*0028*/ 	.byte	0x04, 0x17
        /*002a*/ 	.short	(.L_21 - .L_20)
.L_20:
        /*002c*/ 	.word	0x00000000
        /*0030*/ 	.short	0x0006
        /*0032*/ 	.short	0x0024
        /*0034*/ 	.byte	0x00, 0xf0, 0x11, 0x00


	//----- nvinfo : EIATTR_KPARAM_INFO
	.align		4
.L_21:
        /*0038*/ 	.byte	0x04, 0x17
        /*003a*/ 	.short	(.L_23 - .L_22)
.L_22:
        /*003c*/ 	.word	0x00000000
        /*0040*/ 	.short	0x0005
        /*0042*/ 	.short	0x0020
        /*0044*/ 	.byte	0x00, 0xf0, 0x11, 0x00


	//----- nvinfo : EIATTR_KPARAM_INFO
	.align		4
.L_23:
        /*0048*/ 	.byte	0x04, 0x17
        /*004a*/ 	.short	(.L_25 - .L_24)
.L_24:
        /*004c*/ 	.word	0x00000000
        /*0050*/ 	.short	0x0004
        /*0052*/ 	.short	0x001c
        /*0054*/ 	.byte	0x00, 0xf0, 0x11, 0x00


	//----- nvinfo : EIATTR_KPARAM_INFO
	.align		4
.L_25:
        /*0058*/ 	.byte	0x04, 0x17
        /*005a*/ 	.short	(.L_27 - .L_26)
.L_26:
        /*005c*/ 	.word	0x00000000
        /*0060*/ 	.short	0x0003
        /*0062*/ 	.short	0x0018
        /*0064*/ 	.byte	0x00, 0xf0, 0x11, 0x00


	//----- nvinfo : EIATTR_KPARAM_INFO
	.align		4
.L_27:
        /*0068*/ 	.byte	0x04, 0x17
        /*006a*/ 	.short	(.L_29 - .L_28)
.L_28:
        /*006c*/ 	.word	0x00000000
        /*0070*/ 	.short	0x0002
        /*0072*/ 	.short	0x0010
        /*0074*/ 	.byte	0x00, 0xf5, 0x21, 0x00


	//----- nvinfo : EIATTR_KPARAM_INFO
	.align		4
.L_29:
        /*0078*/ 	.byte	0x04, 0x17
        /*007a*/ 	.short	(.L_31 - .L_30)
.L_30:
        /*007c*/ 	.word	0x00000000
        /*0080*/ 	.short	0x0001
        /*0082*/ 	.short	0x0008
        /*0084*/ 	.byte	0x00, 0xf5, 0x21, 0x00


	//----- nvinfo : EIATTR_KPARAM_INFO
	.align		4
.L_31:
        /*0088*/ 	.byte	0x04, 0x17
        /*008a*/ 	.short	(.L_33 - .L_32)
.L_32:
        /*008c*/ 	.word	0x00000000
        /*0090*/ 	.short	0x0000
        /*0092*/ 	.short	0x0000
        /*0094*/ 	.byte	0x00, 0xf5, 0x21, 0x00


	//----- nvinfo : EIATTR_SPARSE_MMA_MASK
	.align		4
.L_33:
        /*0098*/ 	.byte	0x03, 0x50
        /*009a*/ 	.short	0x0000


	//----- nvinfo : EIATTR_MAXREG_COUNT
	.align		4
        /*009c*/ 	.byte	0x03, 0x1b
        /*009e*/ 	.short	0x00ff


	//----- nvinfo : EIATTR_NUM_BARRIERS
	.align		4
        /*00a0*/ 	.byte	0x02, 0x4c
        /*00a2*/ 	.byte	0x01
	.zero		1


	//----- nvinfo : EIATTR_MERCURY_ISA_VERSION
	.align		4
        /*00a4*/ 	.byte	0x03, 0x5f
        /*00a6*/ 	.short	0x0101


	//----- nvinfo : EIATTR_VRC_CTA_INIT_COUNT
	.align		4
        /*00a8*/ 	.byte	0x02, 0x4a
	.zero		1
	.zero		1


	//----- nvinfo : EIATTR_EXIT_INSTR_OFFSETS
	.align		4
        /*00ac*/ 	.byte	0x04, 0x1c
        /*00ae*/ 	.short	(.L_35 - .L_34)


	//   ....[0]....
.L_34:
        /*00b0*/ 	.word	0x000001d0


	//   ....[1]....
        /*00b4*/ 	.word	0x00000300


	//----- nvinfo : EIATTR_CRS_STACK_SIZE
	.align		4
.L_35:
        /*00b8*/ 	.byte	0x04, 0x1e
        /*00ba*/ 	.short	(.L_37 - .L_36)
.L_36:
        /*00bc*/ 	.word	0x00000000


	//----- nvinfo : EIATTR_CBANK_PARAM_SIZE
	.align		4
.L_37:
        /*00c0*/ 	.byte	0x03, 0x19
        /*00c2*/ 	.short	0x0038


	//----- nvinfo : EIATTR_PARAM_CBANK
	.align		4
        /*00c4*/ 	.byte	0x04, 0x0a
        /*00c6*/ 	.short	(.L_39 - .L_38)
	.align		4
.L_38:
        /*00c8*/ 	.word	index@(.nv.constant0.make_histograms)
        /*00cc*/ 	.short	0x0380
        /*00ce*/ 	.short	0x0038


	//----- nvinfo : EIATTR_SW_WAR
	.align		4
.L_39:
        /*00d0*/ 	.byte	0x04, 0x36
        /*00d2*/ 	.short	(.L_41 - .L_40)
.L_40:
        /*00d4*/ 	.word	0x00000008
.L_41:


//--------------------- .nv.info.make_bins        --------------------------
	.section	.nv.info.make_bins,"",@"SHT_CUDA_INFO"
	.sectionflags	@""
	.align	4


	//----- nvinfo : EIATTR_CUDA_API_VERSION
	.align		4
        /*0000*/ 	.byte	0x04, 0x37
        /*0002*/ 	.short	(.L_43 - .L_42)
.L_42:
        /*0004*/ 	.word	0x00000082


	//----- nvinfo : EIATTR_KPARAM_INFO
	.align		4
.L_43:
        /*0008*/ 	.byte	0x04, 0x17
        /*000a*/ 	.short	(.L_45 - .L_44)
.L_44:
        /*000c*/ 	.word	0x00000000
        /*0010*/ 	.short	0x0005
        /*0012*/ 	.short	0x0018
        /*0014*/ 	.byte	0x00, 0xf5, 0x21, 0x00


	//----- nvinfo : EIATTR_KPARAM_INFO
	.align		4
.L_45:
        /*0018*/ 	.byte	0x04, 0x17
        /*001a*/ 	.short	(.L_47 - .L_46)
.L_46:
        /*001c*/ 	.word	0x00000000
        /*0020*/ 	.short	0x0004
        /*0022*/ 	.short	0x0014
        /*0024*/ 	.byte	0x00, 0xf0, 0x11, 0x00


	//----- nvinfo : EIATTR_KPARAM_INFO
	.align		4
.L_47:
        /*0028*/ 	.byte	0x04, 0x17
        /*002a*/ 	.short	(.L_49 - .L_48)
.L_48:
        /*002c*/ 	.word	0x00000000
        /*0030*/ 	.short	0x0003
        /*0032*/ 	.short	0x0010
        /*0034*/ 	.byte	0x00, 0xf0, 0x11, 0x00


	//----- nvinfo : EIATTR_KPARAM_INFO
	.align		4
.L_49:
        /*0038*/ 	.byte	0x04, 0x17
        /*003a*/ 	.short	(.L_51 - .L_50)
.L_50:
        /*003c*/ 	.word	0x00000000
        /*0040*/ 	.short	0x0002
        /*0042*/ 	.short	0x000c
        /*0044*/ 	.byte	0x00, 0xf0, 0x11, 0x00


	//----- nvinfo : EIATTR_KPARAM_INFO
	.align		4
.L_51:
        /*0048*/ 	.byte	0x04, 0x17
        /*004a*/ 	.short	(.L_53 - .L_52)
.L_52:
        /*004c*/ 	.word	0x00000000
        /*0050*/ 	.short	0x0001
        /*0052*/ 	.short	0x0008
        /*0054*/ 	.byte	0x00, 0xf0, 0x11, 0x00


	//----- nvinfo : EIATTR_KPARAM_INFO
	.align		4
.L_53:
        /*0058*/ 	.byte	0x04, 0x17
        /*005a*/ 	.short	(.L_55 - .L_54)
.L_54:
        /*005c*/ 	.word	0x00000000
        /*0060*/ 	.short	0x0000
        /*0062*/ 	.short	0x0000
        /*0064*/ 	.byte	0x00, 0xf5, 0x21, 0x00


	//----- nvinfo : EIATTR_SPARSE_MMA_MASK
	.align		4
.L_55:
        /*0068*/ 	.byte	0x03, 0x50
        /*006a*/ 	.short	0x0000


	//----- nvinfo : EIATTR_MAXREG_COUNT
	.align		4
        /*006c*/ 	.byte	0x03, 0x1b
        /*006e*/ 	.short	0x00ff


	//----- nvinfo : EIATTR_MERCURY_ISA_VERSION
	.align		4
        /*0070*/ 	.byte	0x03, 0x5f
        /*0072*/ 	.short	0x0101


	//----- nvinfo : EIATTR_VRC_CTA_INIT_COUNT
	.align		4
        /*0074*/ 	.byte	0x02, 0x4a
	.zero		1
	.zero		1


	//----- nvinfo : EIATTR_EXIT_INSTR_OFFSETS
	.align		4
        /*0078*/ 	.byte	0x04, 0x1c
        /*007a*/ 	.short	(.L_57 - .L_56)


	//   ....[0]....
.L_56:
        /*007c*/ 	.word	0x000000c0


	//   ....[1]....
        /*0080*/ 	.word	0x00000170


	//   ....[2]....
        /*0084*/ 	.word	0x000002f0


	//----- nvinfo : EIATTR_CRS_STACK_SIZE
	.align		4
.L_57:
        /*0088*/ 	.byte	0x04, 0x1e
        /*008a*/ 	.short	(.L_59 - .L_58)
.L_58:
        /*008c*/ 	.word	0x00000000


	//----- nvinfo : EIATTR_CBANK_PARAM_SIZE
	.align		4
.L_59:
        /*0090*/ 	.byte	0x03, 0x19
        /*0092*/ 	.short	0x0020


	//----- nvinfo : EIATTR_PARAM_CBANK
	.align		4
        /*0094*/ 	.byte	0x04, 0x0a
        /*0096*/ 	.short	(.L_61 - .L_60)
	.align		4
.L_60:
        /*0098*/ 	.word	index@(.nv.constant0.make_bins)
        /*009c*/ 	.short	0x0380
        /*009e*/ 	.short	0x0020


	//----- nvinfo : EIATTR_SW_WAR
	.align		4
.L_61:
        /*00a0*/ 	.byte	0x04, 0x36
        /*00a2*/ 	.short	(.L_63 - .L_62)
.L_62:
        /*00a4*/ 	.word	0x00000008
.L_63:


//--------------------- .nv.callgraph             --------------------------
	.section	.nv.callgraph,"",@"SHT_CUDA_CALLGRAPH"
	.align	4
	.sectionentsize	8
	.align		4
        /*0000*/ 	.word	0x00000000
	.align		4
        /*0004*/ 	.word	0xffffffff
	.align		4
        /*0008*/ 	.word	0x00000000
	.align		4
        /*000c*/ 	.word	0xfffffffe
	.align		4
        /*0010*/ 	.word	0x00000000
	.align		4
        /*0014*/ 	.word	0xfffffffd
	.align		4
        /*0018*/ 	.word	0x00000000
	.align		4
        /*001c*/ 	.word	0xfffffffc


//--------------------- .text.make_histograms     --------------------------
	.section	.text.make_histograms,"ax",@progbits
	.align	128
        .global         make_histograms
        .type           make_histograms,@function
        .size           make_histograms,(.L_x_18 - make_histograms)
        .other          make_histograms,@"STO_CUDA_ENTRY STV_DEFAULT"
make_histograms:
.text.make_histograms:
[----:B------:R-:W-:Y:S01]  /*0000*/  LDC R1, c[0x0][0x37c] ;  /* 0x0000df00ff017b82 */ /* 0x000fe20000000800 */
[----:B------:R-:W0:Y:S01]  /*0010*/  S2R R7, SR_TID.Y ;  /* 0x0000000000077919 */ /* 0x000e220000002200 */
[----:B------:R-:W1:Y:S01]  /*0020*/  LDCU UR4, c[0x0][0x360] ;  /* 0x00006c00ff0477ac */ /* 0x000e620008000800 */
[----:B------:R-:W-:Y:S01]  /*0030*/  BSSY.RECONVERGENT B0, `(.L_x_0) ;  /* 0x000002b000007945 */ /* 0x000fe20003800200 */
[----:B------:R-:W0:Y:S01]  /*0040*/  S2R R2, SR_CTAID.Y ;  /* 0x0000000000027919 */ /* 0x000e220000002600 */
[----:B------:R-:W0:Y:S01]  /*0050*/  LDCU UR5, c[0x0][0x364] ;  /* 0x00006c80ff0577ac */ /* 0x000e220008000800 */
[----:B------:R-:W1:Y:S01]  /*0060*/  S2R R0, SR_TID.X ;  /* 0x0000000000007919 */ /* 0x000e620000002100 */
[----:B------:R-:W2:Y:S01]  /*0070*/  LDCU UR6, c[0x0][0x3a8] ;  /* 0x00007500ff0677ac */ /* 0x000ea20008000800 */
[----:B------:R-:W1:Y:S01]  /*0080*/  S2R R3, SR_CTAID.X ;  /* 0x0000000000037919 */ /* 0x000e620000002500 */
[----:B------:R-:W3:Y:S01]  /*0090*/  LDCU UR7, c[0x0][0x3a4] ;  /* 0x00007480ff0777ac */ /* 0x000ee20008000800 */
[----:B0-----:R-:W-:-:S05]  /*00a0*/  IMAD R7, R2, UR5, R7 ;  /* 0x0000000502077c24 */ /* 0x001fca000f8e0207 */
[----:B--2---:R-:W-:Y:S01]  /*00b0*/  ISETP.GE.AND P0, PT, R7, UR6, PT ;  /* 0x0000000607007c0c */ /* 0x004fe2000bf06270 */
[----:B-1----:R-:W-:-:S05]  /*00c0*/  IMAD R0, R3, UR4, R0 ;  /* 0x0000000403007c24 */ /* 0x002fca000f8e0200 */
[----:B---3--:R-:W-:-:S13]  /*00d0*/  ISETP.GE.OR P0, PT, R0, UR7, P0 ;  /* 0x0000000700007c0c */ /* 0x008fda0008706670 */
[----:B------:R-:W-:Y:S05]  /*00e0*/  @P0 BRA `(.L_x_1) ;  /* 0x00000000007c0947 */ /* 0x000fea0003800000 */
[----:B------:R-:W0:Y:S01]  /*00f0*/  LDC.64 R10, c[0x0][0x358] ;  /* 0x0000d600ff0a7b82 */ /* 0x000e220000000a00 */
[----:B------:R-:W-:-:S07]  /*0100*/  IMAD R9, R7, UR7, R0 ;  /* 0x0000000707097c24 */ /* 0x000fce000f8e0200 */
[----:B------:R-:W1:Y:S08]  /*0110*/  LDC.64 R4, c[0x0][0x380] ;  /* 0x0000e000ff047b82 */ /* 0x000e700000000a00 */
[----:B------:R-:W2:Y:S01]  /*0120*/  LDC.64 R2, c[0x0][0x390] ;  /* 0x0000e400ff027b82 */ /* 0x000ea20000000a00 */
[----:B0-----:R-:W-:Y:S02]  /*0130*/  R2UR UR8, R10 ;  /* 0x000000000a0872ca */ /* 0x001fe400000e0000 */
[----:B------:R-:W-:-:S02]  /*0140*/  R2UR UR9, R11 ;  /* 0x000000000b0972ca */ /* 0x000fc400000e0000 */
[----:B------:R-:W-:Y:S02]  /*0150*/  R2UR UR4, R10 ;  /* 0x000000000a0472ca */ /* 0x000fe400000e0000 */
[----:B------:R-:W-:Y:S01]  /*0160*/  R2UR UR5, R11 ;  /* 0x000000000b0572ca */ /* 0x000fe200000e0000 */
[----:B-1----:R-:W-:-:S08]  /*0170*/  IMAD.WIDE R4, R9, 0x4, R4 ;  /* 0x0000000409047825 */ /* 0x002fd000078e0204 */
[----:B------:R-:W3:Y:S01]  /*0180*/  LDG.E R4, desc[UR8][R4.64] ;  /* 0x0000000804047981 */ /* 0x000ee2000c1e1900 */
[----:B--2---:R-:W-:-:S06]  /*0190*/  IMAD.WIDE.U32 R2, R7, 0x4, R2 ;  /* 0x0000000407027825 */ /* 0x004fcc00078e0002 */
[----:B------:R-:W2:Y:S01]  /*01a0*/  LDG.E R2, desc[UR4][R2.64] ;  /* 0x0000000402027981 */ /* 0x000ea2000c1e1900 */
[----:B---3--:R-:W-:-:S04]  /*01b0*/  FSETP.NAN.AND P0, PT, |R4|, |R4|, PT ;  /* 0x400000040400720b */ /* 0x008fc80003f08200 */
[----:B--2---:R-:W-:-:S13]  /*01c0*/  FSETP.NAN.OR P0, PT, |R2|, |R2|, P0 ;  /* 0x400000020200720b */ /* 0x004fda0000708600 */
[----:B------:R-:W-:Y:S05]  /*01d0*/  @P0 EXIT ;  /* 0x000000000000094d */ /* 0x000fea0003800000 */
[----:B------:R-:W0:Y:S01]  /*01e0*/  LDCU.64 UR4, c[0x0][0x398] ;  /* 0x00007300ff0477ac */ /* 0x000e220008000a00 */
[----:B------:R-:W-:Y:S01]  /*01f0*/  R2UR UR8, R10 ;  /* 0x000000000a0872ca */ /* 0x000fe200000e0000 */
[----:B------:R-:W-:Y:S01]  /*0200*/  HFMA2 R5, -RZ, RZ, 1.875, 0 ;  /* 0x3f800000ff057431 */ /* 0x000fe200000001ff */
[----:B------:R-:W-:Y:S01]  /*0210*/  R2UR UR9, R11 ;  /* 0x000000000b0972ca */ /* 0x000fe200000e0000 */
[----:B0-----:R-:W-:-:S04]  /*0220*/  ULEA.HI UR4, UR4, UR4, URZ, 0x1 ;  /* 0x0000000404047291 */ /* 0x001fc8000f8f08ff */
[----:B------:R-:W-:-:S06]  /*0230*/  USHF.R.S32.HI UR4, URZ, 0x1, UR4 ;  /* 0x00000001ff047899 */ /* 0x000fcc0008011404 */
[----:B------:R-:W-:-:S05]  /*0240*/  I2FP.F32.S32 R3, UR4 ;  /* 0x0000000400037c45 */ /* 0x000fca0008201400 */
[----:B------:R-:W-:Y:S01]  /*0250*/  FADD R3, R2, -R3 ;  /* 0x8000000302037221 */ /* 0x000fe20000000000 */
[----:B------:R-:W0:Y:S03]  /*0260*/  LDCU UR4, c[0x0][0x3a0] ;  /* 0x00007400ff0477ac */ /* 0x000e260008000800 */
[----:B------:R-:W-:Y:S02]  /*0270*/  FADD R4, R4, -R3 ;  /* 0x8000000304047221 */ /* 0x000fe40000000000 */
[----:B------:R-:W1:Y:S02]  /*0280*/  LDC.64 R2, c[0x0][0x3b0] ;  /* 0x0000ec00ff027b82 */ /* 0x000e640000000a00 */
[----:B------:R-:W-:-:S06]  /*0290*/  FMUL R4, R4, UR5 ;  /* 0x0000000504047c20 */ /* 0x000fcc0008400000 */
[----:B------:R-:W0:Y:S02]  /*02a0*/  F2I.TRUNC.NTZ R4, R4 ;  /* 0x0000000400047305 */ /* 0x000e24000020f100 */
[----:B0-----:R-:W-:-:S04]  /*02b0*/  IMAD R7, R7, UR4, R4 ;  /* 0x0000000407077c24 */ /* 0x001fc8000f8e0204 */
[----:B-1----:R-:W-:-:S05]  /*02c0*/  IMAD.WIDE R2, R7, 0x4, R2 ;  /* 0x0000000407027825 */ /* 0x002fca00078e0202 */
[----:B------:R0:W-:Y:S02]  /*02d0*/  REDG.E.ADD.F32.FTZ.RN.STRONG.GPU desc[UR8][R2.64], R5 ;  /* 0x00000005020079a6 */ /* 0x0001e4000c12f308 */
.L_x_1:
[----:B------:R-:W-:Y:S05]  /*02e0*/  BSYNC.RECONVERGENT B0 ;  /* 0x0000000000007941 */ /* 0x000fea0003800200 */
.L_x_0:
[----:B------:R-:W-:Y:S06]  /*02f0*/  BAR.SYNC.DEFER_BLOCKING 0x0 ;  /* 0x0000000000007b1d */ /* 0x000fec0000010000 */
[----:B------:R-:W-:Y:S05]  /*0300*/  EXIT ;  /* 0x000000000000794d */ /* 0x000fea0003800000 */
.L_x_2:
[----:B------:R-:W-:-:S00]  /*0310*/  BRA `(.L_x_2) ;  /* 0xfffffffc00fc7947 */ /* 0x000fc0000383ffff */
[----:B------:R-:W-:-:S00]  /*0320*/  NOP ;  /* 0x0000000000007918 */ /* 0x000fc00000000000 */
        /* <DEDUP_REMOVED lines=13> */
.L_x_18:


//--------------------- .text.make_bins           --------------------------
	.section	.text.make_bins,"ax",@progbits
	.align	128
        .global         make_bins
        .type           make_bins,@function
        .size           make_bins,(.L_x_17 - make_bins)
        .other          make_bins,@"STO_CUDA_ENTRY STV_DEFAULT"
make_bins:
.text.make_bins:
[----:B------:R-:W-:Y:S01]  /*0000*/  LDC R1, c[0x0][0x37c] ;  /* 0x0000df00ff017b82 */ /* 0x000fe20000000800 */
[----:B------:R-:W0:Y:S01]  /*0010*/  S2R R3, SR_TID.Y ;  /* 0x0000000000037919 */ /* 0x000e220000002200 */
[----:B------:R-:W1:Y:S01]  /*0020*/  LDCU UR4, c[0x0][0x360] ;  /* 0x00006c00ff0477ac */ /* 0x000e620008000800 */
[----:B------:R-:W0:Y:S01]  /*0030*/  S2R R2, SR_CTAID.Y ;  /* 0x0000000000027919 */ /* 0x000e220000002600 */
[----:B------:R-:W0:Y:S01]  /*0040*/  LDCU UR5, c[0x0][0x364] ;  /* 0x00006c80ff0577ac */ /* 0x000e220008000800 */
[----:B------:R-:W1:Y:S01]  /*0050*/  S2R R0, SR_TID.X ;  /* 0x0000000000007919 */ /* 0x000e620000002100 */
[----:B------:R-:W2:Y:S01]  /*0060*/  LDCU.64 UR6, c[0x0][0x390] ;  /* 0x00007200ff0677ac */ /* 0x000ea20008000a00 */
[----:B------:R-:W1:Y:S01]  /*0070*/  S2R R5, SR_CTAID.X ;  /* 0x0000000000057919 */ /* 0x000e620000002500 */
[----:B0-----:R-:W-:-:S05]  /*0080*/  IMAD R3, R2, UR5, R3 ;  /* 0x0000000502037c24 */ /* 0x001fca000f8e0203 */
[----:B--2---:R-:W-:Y:S01]  /*0090*/  ISETP.GE.AND P0, PT, R3, UR6, PT ;  /* 0x0000000603007c0c */ /* 0x004fe2000bf06270 */
[----:B-1----:R-:W-:-:S05]  /*00a0*/  IMAD R0, R5, UR4, R0 ;  /* 0x0000000405007c24 */ /* 0x002fca000f8e0200 */
[----:B------:R-:W-:-:S13]  /*00b0*/  ISETP.GE.OR P0, PT, R0, UR7, P0 ;  /* 0x0000000700007c0c */ /* 0x000fda0008706670 */
[----:B------:R-:W-:Y:S05]  /*00c0*/  @P0 EXIT ;  /* 0x000000000000094d */ /* 0x000fea0003800000 */
[----:B------:R-:W0:Y:S01]  /*00d0*/  LDC.64 R4, c[0x0][0x380] ;  /* 0x0000e000ff047b82 */ /* 0x000e220000000a00 */
[----:B------:R-:W1:Y:S01]  /*00e0*/  LDCU.64 UR4, c[0x0][0x358] ;  /* 0x00006b00ff0477ac */ /* 0x000e620008000a00 */
[----:B0-----:R-:W-:-:S06]  /*00f0*/  IMAD.WIDE.U32 R4, R3, 0x4, R4 ;  /* 0x0000000403047825 */ /* 0x001fcc00078e0004 */
[----:B-1----:R-:W2:Y:S01]  /*0100*/  LDG.E R4, desc[UR4][R4.64] ;  /* 0x0000000404047981 */ /* 0x002ea2000c1e1900 */
[----:B------:R-:W-:Y:S01]  /*0110*/  IMAD R2, R3, UR7, R0 ;  /* 0x0000000703027c24 */ /* 0x000fe2000f8e0200 */
[----:B--2---:R-:W-:-:S13]  /*0120*/  FSETP.NAN.AND P0, PT, |R4|, |R4|, PT ;  /* 0x400000040400720b */ /* 0x004fda0003f08200 */
[----:B------:R-:W0:Y:S01]  /*0130*/  @P0 LDC.64 R6, c[0x0][0x398] ;  /* 0x0000e600ff060b82 */ /* 0x000e220000000a00 */
[----:B------:R-:W-:Y:S02]  /*0140*/  @P0 IMAD.MOV.U32 R3, RZ, RZ, 0x7fc00000 ;  /* 0x7fc00000ff030424 */ /* 0x000fe400078e00ff */
[----:B0-----:R-:W-:-:S05]  /*0150*/  @P0 IMAD.WIDE R6, R2, 0x4, R6 ;  /* 0x0000000402060825 */ /* 0x001fca00078e0206 */
[----:B------:R0:W-:Y:S01]  /*0160*/  @P0 STG.E desc[UR4][R6.64], R3 ;  /* 0x0000000306000986 */ /* 0x0001e2000c101904 */
[----:B------:R-:W-:Y:S05]  /*0170*/  @P0 EXIT ;  /* 0x000000000000094d */ /* 0x000fea0003800000 */
[----:B------:R-:W0:Y:S01]  /*0180*/  LDC.64 R8, c[0x0][0x388] ;  /* 0x0000e200ff087b82 */ /* 0x000e220000000a00 */
[----:B------:R-:W-:Y:S01]  /*0190*/  I2FP.F32.S32 R0, R0 ;  /* 0x0000000000007245 */ /* 0x000fe20000201400 */
[----:B------:R-:W-:Y:S01]  /*01a0*/  BSSY.RECONVERGENT B0, `(.L_x_3) ;  /* 0x0000010000007945 */ /* 0x000fe20003800200 */
[----:B0-----:R-:W0:Y:S01]  /*01b0*/  MUFU.RCP R6, R9 ;  /* 0x0000000900067308 */ /* 0x001e220000001000 */
[----:B------:R-:W-:-:S04]  /*01c0*/  LEA.HI R3, R8, R8, RZ, 0x1 ;  /* 0x0000000808037211 */ /* 0x000fc800078f08ff */
[----:B------:R-:W-:-:S03]  /*01d0*/  SHF.R.S32.HI R3, RZ, 0x1, R3 ;  /* 0x00000001ff037819 */ /* 0x000fc60000011403 */
[----:B------:R-:W1:Y:S01]  /*01e0*/  FCHK P0, R0, R9 ;  /* 0x0000000900007302 */ /* 0x000e620000000000 */
[----:B------:R-:W-:-:S05]  /*01f0*/  I2FP.F32.S32 R3, R3 ;  /* 0x0000000300037245 */ /* 0x000fca0000201400 */
[----:B------:R-:W-:Y:S01]  /*0200*/  FADD R4, R4, -R3 ;  /* 0x8000000304047221 */ /* 0x000fe20000000000 */
[----:B0-----:R-:W-:-:S04]  /*0210*/  FFMA R5, R6, -R9, 1 ;  /* 0x3f80000006057423 */ /* 0x001fc80000000809 */
[----:B------:R-:W-:-:S04]  /*0220*/  FFMA R5, R6, R5, R6 ;  /* 0x0000000506057223 */ /* 0x000fc80000000006 */
[----:B------:R-:W-:-:S04]  /*0230*/  FFMA R6, R0, R5, RZ ;  /* 0x0000000500067223 */ /* 0x000fc800000000ff */
[----:B------:R-:W-:-:S04]  /*0240*/  FFMA R7, R6, -R9, R0 ;  /* 0x8000000906077223 */ /* 0x000fc80000000000 */
[----:B------:R-:W-:Y:S01]  /*0250*/  FFMA R5, R5, R7, R6 ;  /* 0x0000000705057223 */ /* 0x000fe20000000006 */
[----:B-1----:R-:W-:Y:S06]  /*0260*/  @!P0 BRA `(.L_x_4) ;  /* 0x00000000000c8947 */ /* 0x002fec0003800000 */
[----:B------:R-:W-:-:S07]  /*0270*/  MOV R6, 0x290 ;  /* 0x0000029000067802 */ /* 0x000fce0000000f00 */
[----:B------:R-:W-:Y:S05]  /*0280*/  CALL.REL.NOINC `($__internal_0_$__cuda_sm3x_div_rn_noftz_f32_slowpath) ;  /* 0x00000000001c7944 */ /* 0x000fea0003c00000 */
[----:B------:R-:W-:-:S07]  /*0290*/  IMAD.MOV.U32 R5, RZ, RZ, R0 ;  /* 0x000000ffff057224 */ /* 0x000fce00078e0000 */
.L_x_4:
[----:B------:R-:W-:Y:S05]  /*02a0*/  BSYNC.RECONVERGENT B0 ;  /* 0x0000000000007941 */ /* 0x000fea0003800200 */
.L_x_3:
[----:B------:R-:W0:Y:S01]  /*02b0*/  LDC.64 R6, c[0x0][0x398] ;  /* 0x0000e600ff067b82 */ /* 0x000e220000000a00 */
[----:B------:R-:W-:Y:S01]  /*02c0*/  FADD R5, R4, R5 ;  /* 0x0000000504057221 */ /* 0x000fe20000000000 */
[----:B0-----:R-:W-:-:S05]  /*02d0*/  IMAD.WIDE R6, R2, 0x4, R6 ;  /* 0x0000000402067825 */ /* 0x001fca00078e0206 */
[----:B------:R-:W-:Y:S01]  /*02e0*/  STG.E desc[UR4][R6.64], R5 ;  /* 0x0000000506007986 */ /* 0x000fe2000c101904 */
[----:B------:R-:W-:Y:S05]  /*02f0*/  EXIT ;  /* 0x000000000000794d */ /* 0x000fea0003800000 */
        .weak           $__internal_0_$__cuda_sm3x_div_rn_noftz_f32_slowpath
        .type           $__internal_0_$__cuda_sm3x_div_rn_noftz_f32_slowpath,@function
        .size           $__internal_0_$__cuda_sm3x_div_rn_noftz_f32_slowpath,(.L_x_17 - $__internal_0_$__cuda_sm3x_div_rn_noftz_f32_slowpath)
$__internal_0_$__cuda_sm3x_div_rn_noftz_f32_slowpath:
[----:B------:R-:W0:Y:S01]  /*0300*/  LDC R3, c[0x0][0x38c] ;  /* 0x0000e300ff037b82 */ /* 0x000e220000000800 */
[--C-:B------:R-:W-:Y:S01]  /*0310*/  SHF.R.U32.HI R5, RZ, 0x17, R0.reuse ;  /* 0x00000017ff057819 */ /* 0x100fe20000011600 */
[----:B------:R-:W1:Y:S01]  /*0320*/  LDCU UR6, c[0x0][0x38c] ;  /* 0x00007180ff0677ac */ /* 0x000e620008000800 */
[----:B------:R-:W-:Y:S01]  /*0330*/  BSSY.RECONVERGENT B1, `(.L_x_5) ;  /* 0x0000064000017945 */ /* 0x000fe20003800200 */
[----:B------:R-:W-:Y:S01]  /*0340*/  IMAD.MOV.U32 R8, RZ, RZ, R0 ;  /* 0x000000ffff087224 */ /* 0x000fe200078e0000 */
[----:B------:R-:W-:-:S05]  /*0350*/  LOP3.LUT R5, R5, 0xff, RZ, 0xc0, !PT ;  /* 0x000000ff05057812 */ /* 0x000fca00078ec0ff */
[----:B------:R-:W-:Y:S02]  /*0360*/  VIADD R11, R5, 0xffffffff ;  /* 0xffffffff050b7836 */ /* 0x000fe40000000000 */
[----:B-1----:R-:W-:Y:S01]  /*0370*/  IMAD.U32 R9, RZ, RZ, UR6 ;  /* 0x00000006ff097e24 */ /* 0x002fe2000f8e00ff */
[----:B0-----:R-:W-:-:S04]  /*0380*/  SHF.R.U32.HI R7, RZ, 0x17, R3 ;  /* 0x00000017ff077819 */ /* 0x001fc80000011603 */
[----:B------:R-:W-:-:S05]  /*0390*/  LOP3.LUT R7, R7, 0xff, RZ, 0xc0, !PT ;  /* 0x000000ff07077812 */ /* 0x000fca00078ec0ff */
[----:B------:R-:W-:-:S05]  /*03a0*/  VIADD R12, R7, 0xffffffff ;  /* 0xffffffff070c7836 */ /* 0x000fca0000000000 */
[----:B------:R-:W-:-:S04]  /*03b0*/  ISETP.GT.U32.AND P0, PT, R12, 0xfd, PT ;  /* 0x000000fd0c00780c */ /* 0x000fc80003f04070 */
[----:B------:R-:W-:-:S13]  /*03c0*/  ISETP.GT.U32.OR P0, PT, R11, 0xfd, P0 ;  /* 0x000000fd0b00780c */ /* 0x000fda0000704470 */
[----:B------:R-:W-:Y:S01]  /*03d0*/  @!P0 IMAD.MOV.U32 R10, RZ, RZ, RZ ;  /* 0x000000ffff0a8224 */ /* 0x000fe200078e00ff */
[----:B------:R-:W-:Y:S06]  /*03e0*/  @!P0 BRA `(.L_x_6) ;  /* 0x00000000005c8947 */ /* 0x000fec0003800000 */
[----:B------:R-:W-:Y:S02]  /*03f0*/  FSETP.GTU.FTZ.AND P1, PT, |R3|, +INF , PT ;  /* 0x7f8000000300780b */ /* 0x000fe40003f3c200 */
[----:B------:R-:W-:-:S04]  /*0400*/  FSETP.GTU.FTZ.AND P0, PT, |R0|, +INF , PT ;  /* 0x7f8000000000780b */ /* 0x000fc80003f1c200 */
[----:B------:R-:W-:-:S13]  /*0410*/  PLOP3.LUT P0, PT, P0, P1, PT, 0xf8, 0x8f ;  /* 0x00000000008f781c */ /* 0x000fda0000703f70 */
[----:B------:R-:W-:Y:S05]  /*0420*/  @P0 BRA `(.L_x_7) ;  /* 0x00000004004c0947 */ /* 0x000fea0003800000 */
[----:B------:R-:W-:-:S13]  /*0430*/  LOP3.LUT P0, RZ, R9, 0x7fffffff, R8, 0xc8, !PT ;  /* 0x7fffffff09ff7812 */ /* 0x000fda000780c808 */
[----:B------:R-:W-:Y:S05]  /*0440*/  @!P0 BRA `(.L_x_8) ;  /* 0x00000004003c8947 */ /* 0x000fea0003800000 */
[C---:B------:R-:W-:Y:S02]  /*0450*/  FSETP.NEU.FTZ.AND P2, PT, |R0|.reuse, +INF , PT ;  /* 0x7f8000000000780b */ /* 0x040fe40003f5d200 */
[----:B------:R-:W-:Y:S02]  /*0460*/  FSETP.NEU.FTZ.AND P1, PT, |R3|, +INF , PT ;  /* 0x7f8000000300780b */ /* 0x000fe40003f3d200 */
[----:B------:R-:W-:-:S11]  /*0470*/  FSETP.NEU.FTZ.AND P0, PT, |R0|, +INF , PT ;  /* 0x7f8000000000780b */ /* 0x000fd60003f1d200 */
[----:B------:R-:W-:Y:S05]  /*0480*/  @!P1 BRA !P2, `(.L_x_8) ;  /* 0x00000004002c9947 */ /* 0x000fea0005000000 */
[----:B------:R-:W-:-:S04]  /*0490*/  LOP3.LUT P2, RZ, R8, 0x7fffffff, RZ, 0xc0, !PT ;  /* 0x7fffffff08ff7812 */ /* 0x000fc8000784c0ff */
[----:B------:R-:W-:-:S13]  /*04a0*/  PLOP3.LUT P1, PT, P1, P2, PT, 0x2f, 0xf2 ;  /* 0x0000000000f2781c */ /* 0x000fda0000f24577 */
[----:B------:R-:W-:Y:S05]  /*04b0*/  @P1 BRA `(.L_x_9) ;  /* 0x0000000400181947 */ /* 0x000fea0003800000 */
[----:B------:R-:W-:-:S04]  /*04c0*/  LOP3.LUT P1, RZ, R9, 0x7fffffff, RZ, 0xc0, !PT ;  /* 0x7fffffff09ff7812 */ /* 0x000fc8000782c0ff */
[----:B------:R-:W-:-:S13]  /*04d0*/  PLOP3.LUT P0, PT, P0, P1, PT, 0x2f, 0xf2 ;  /* 0x0000000000f2781c */ /* 0x000fda0000702577 */
[----:B------:R-:W-:Y:S05]  /*04e0*/  @P0 BRA `(.L_x_10) ;  /* 0x0000000400000947 */ /* 0x000fea0003800000 */
[----:B------:R-:W-:Y:S02]  /*04f0*/  ISETP.GE.AND P0, PT, R11, RZ, PT ;  /* 0x000000ff0b00720c */ /* 0x000fe40003f06270 */
[----:B------:R-:W-:-:S11]  /*0500*/  ISETP.GE.AND P1, PT, R12, RZ, PT ;  /* 0x000000ff0c00720c */ /* 0x000fd60003f26270 */
[----:B------:R-:W-:Y:S02]  /*0510*/  @P0 IMAD.MOV.U32 R10, RZ, RZ, RZ ;  /* 0x000000ffff0a0224 */ /* 0x000fe400078e00ff */
[----:B------:R-:W-:Y:S01]  /*0520*/  @!P0 FFMA R8, R0, 1.84467440737095516160e+19, RZ ;  /* 0x5f80000000088823 */ /* 0x000fe200000000ff */
[----:B------:R-:W-:Y:S02]  /*0530*/  @!P0 IMAD.MOV.U32 R10, RZ, RZ, -0x40 ;  /* 0xffffffc0ff0a8424 */ /* 0x000fe400078e00ff */
[----:B------:R-:W-:Y:S02]  /*0540*/  @!P1 FFMA R9, R3, 1.84467440737095516160e+19, RZ ;  /* 0x5f80000003099823 */ /* 0x000fe400000000ff */
[----:B------:R-:W-:-:S07]  /*0550*/  @!P1 VIADD R10, R10, 0x40 ;  /* 0x000000400a0a9836 */ /* 0x000fce0000000000 */
.L_x_6:
[----:B------:R-:W-:Y:S01]  /*0560*/  LEA R0, R7, 0xc0800000, 0x17 ;  /* 0xc080000007007811 */ /* 0x000fe200078eb8ff */
[----:B------:R-:W-:Y:S01]  /*0570*/  VIADD R5, R5, 0xffffff81 ;  /* 0xffffff8105057836 */ /* 0x000fe20000000000 */
[----:B------:R-:W-:Y:S03]  /*0580*/  BSSY.RECONVERGENT B2, `(.L_x_11) ;  /* 0x0000035000027945 */ /* 0x000fe60003800200 */
[----:B------:R-:W-:Y:S02]  /*0590*/  IMAD.IADD R9, R9, 0x1, -R0 ;  /* 0x0000000109097824 */ /* 0x000fe400078e0a00 */
[C---:B------:R-:W-:Y:S01]  /*05a0*/  IMAD R0, R5.reuse, -0x800000, R8 ;  /* 0xff80000005007824 */ /* 0x040fe200078e0208 */
[----:B------:R-:W-:Y:S01]  /*05b0*/  IADD3 R5, PT, PT, R5, 0x7f, -R7 ;  /* 0x0000007f05057810 */ /* 0x000fe20007ffe807 */
[----:B------:R-:W0:Y:S01]  /*05c0*/  MUFU.RCP R3, R9 ;  /* 0x0000000900037308 */ /* 0x000e220000001000 */
[----:B------:R-:W-:-:S03]  /*05d0*/  FADD.FTZ R11, -R9, -RZ ;  /* 0x800000ff090b7221 */ /* 0x000fc60000010100 */
[----:B------:R-:W-:Y:S02]  /*05e0*/  IMAD.IADD R5, R5, 0x1, R10 ;  /* 0x0000000105057824 */ /* 0x000fe400078e020a */
[----:B0-----:R-:W-:-:S04]  /*05f0*/  FFMA R12, R3, R11, 1 ;  /* 0x3f800000030c7423 */ /* 0x001fc8000000000b */
[----:B------:R-:W-:-:S04]  /*0600*/  FFMA R12, R3, R12, R3 ;  /* 0x0000000c030c7223 */ /* 0x000fc80000000003 */
[----:B------:R-:W-:-:S04]  /*0610*/  FFMA R3, R0, R12, RZ ;  /* 0x0000000c00037223 */ /* 0x000fc800000000ff */
[----:B------:R-:W-:-:S04]  /*0620*/  FFMA R8, R11, R3, R0 ;  /* 0x000000030b087223 */ /* 0x000fc80000000000 */
[----:B------:R-:W-:-:S04]  /*0630*/  FFMA R13, R12, R8, R3 ;  /* 0x000000080c0d7223 */ /* 0x000fc80000000003 */
[----:B------:R-:W-:-:S04]  /*0640*/  FFMA R8, R11, R13, R0 ;  /* 0x0000000d0b087223 */ /* 0x000fc80000000000 */
[----:B------:R-:W-:-:S05]  /*0650*/  FFMA R0, R12, R8, R13 ;  /* 0x000000080c007223 */ /* 0x000fca000000000d */
[----:B------:R-:W-:-:S04]  /*0660*/  SHF.R.U32.HI R3, RZ, 0x17, R0 ;  /* 0x00000017ff037819 */ /* 0x000fc80000011600 */
[----:B------:R-:W-:-:S05]  /*0670*/  LOP3.LUT R3, R3, 0xff, RZ, 0xc0, !PT ;  /* 0x000000ff03037812 */ /* 0x000fca00078ec0ff */
[----:B------:R-:W-:-:S04]  /*0680*/  IMAD.IADD R7, R3, 0x1, R5 ;  /* 0x0000000103077824 */ /* 0x000fc800078e0205 */
[----:B------:R-:W-:-:S05]  /*0690*/  VIADD R3, R7, 0xffffffff ;  /* 0xffffffff07037836 */ /* 0x000fca0000000000 */
[----:B------:R-:W-:-:S13]  /*06a0*/  ISETP.GE.U32.AND P0, PT, R3, 0xfe, PT ;  /* 0x000000fe0300780c */ /* 0x000fda0003f06070 */
[----:B------:R-:W-:Y:S05]  /*06b0*/  @!P0 BRA `(.L_x_12) ;  /* 0x0000000000808947 */ /* 0x000fea0003800000 */
[----:B------:R-:W-:-:S13]  /*06c0*/  ISETP.GT.AND P0, PT, R7, 0xfe, PT ;  /* 0x000000fe0700780c */ /* 0x000fda0003f04270 */
[----:B------:R-:W-:Y:S05]  /*06d0*/  @P0 BRA `(.L_x_13) ;  /* 0x00000000006c0947 */ /* 0x000fea0003800000 */
[----:B------:R-:W-:-:S13]  /*06e0*/  ISETP.GE.AND P0, PT, R7, 0x1, PT ;  /* 0x000000010700780c */ /* 0x000fda0003f06270 */
[----:B------:R-:W-:Y:S05]  /*06f0*/  @P0 BRA `(.L_x_14) ;  /* 0x0000000000740947 */ /* 0x000fea0003800000 */
[----:B------:R-:W-:Y:S02]  /*0700*/  ISETP.GE.AND P0, PT, R7, -0x18, PT ;  /* 0xffffffe80700780c */ /* 0x000fe40003f06270 */
[----:B------:R-:W-:-:S11]  /*0710*/  LOP3.LUT R0, R0, 0x80000000, RZ, 0xc0, !PT ;  /* 0x8000000000007812 */ /* 0x000fd600078ec0ff */
[----:B------:R-:W-:Y:S05]  /*0720*/  @!P0 BRA `(.L_x_14) ;  /* 0x0000000000688947 */ /* 0x000fea0003800000 */
[CC--:B------:R-:W-:Y:S01]  /*0730*/  FFMA.RZ R3, R12.reuse, R8.reuse, R13 ;  /* 0x000000080c037223 */ /* 0x0c0fe2000000c00d */
[C---:B------:R-:W-:Y:S01]  /*0740*/  VIADD R10, R7.reuse, 0x20 ;  /* 0x00000020070a7836 */ /* 0x040fe20000000000 */
[C---:B------:R-:W-:Y:S02]  /*0750*/  ISETP.NE.AND P2, PT, R7.reuse, RZ, PT ;  /* 0x000000ff0700720c */ /* 0x040fe40003f45270 */
[----:B------:R-:W-:Y:S01]  /*0760*/  ISETP.NE.AND P1, PT, R7, RZ, PT ;  /* 0x000000ff0700720c */ /* 0x000fe20003f25270 */
[----:B------:R-:W-:Y:S01]  /*0770*/  IMAD.MOV R7, RZ, RZ, -R7 ;  /* 0x000000ffff077224 */ /* 0x000fe200078e0a07 */
[----:B------:R-:W-:Y:S01]  /*0780*/  LOP3.LUT R5, R3, 0x7fffff, RZ, 0xc0, !PT ;  /* 0x007fffff03057812 */ /* 0x000fe200078ec0ff */
[CCC-:B------:R-:W-:Y:S01]  /*0790*/  FFMA.RP R3, R12.reuse, R8.reuse, R13.reuse ;  /* 0x000000080c037223 */ /* 0x1c0fe2000000800d */
[----:B------:R-:W-:Y:S02]  /*07a0*/  FFMA.RM R8, R12, R8, R13 ;  /* 0x000000080c087223 */ /* 0x000fe4000000400d */
[----:B------:R-:W-:-:S03]  /*07b0*/  LOP3.LUT R5, R5, 0x800000, RZ, 0xfc, !PT ;  /* 0x0080000005057812 */ /* 0x000fc600078efcff */
[----:B------:R-:W-:Y:S02]  /*07c0*/  FSETP.NEU.FTZ.AND P0, PT, R3, R8, PT ;  /* 0x000000080300720b */ /* 0x000fe40003f1d000 */
[----:B------:R-:W-:Y:S02]  /*07d0*/  SHF.L.U32 R10, R5, R10, RZ ;  /* 0x0000000a050a7219 */ /* 0x000fe400000006ff */
[----:B------:R-:W-:Y:S02]  /*07e0*/  SEL R8, R7, RZ, P2 ;  /* 0x000000ff07087207 */ /* 0x000fe40001000000 */
[----:B------:R-:W-:Y:S02]  /*07f0*/  ISETP.NE.AND P1, PT, R10, RZ, P1 ;  /* 0x000000ff0a00720c */ /* 0x000fe40000f25270 */
[----:B------:R-:W-:Y:S02]  /*0800*/  SHF.R.U32.HI R8, RZ, R8, R5 ;  /* 0x00000008ff087219 */ /* 0x000fe40000011605 */
[----:B------:R-:W-:-:S02]  /*0810*/  PLOP3.LUT P0, PT, P0, P1, PT, 0xf8, 0x8f ;  /* 0x00000000008f781c */ /* 0x000fc40000703f70 */
[----:B------:R-:W-:Y:S02]  /*0820*/  SHF.R.U32.HI R10, RZ, 0x1, R8 ;  /* 0x00000001ff0a7819 */ /* 0x000fe40000011608 */
[----:B------:R-:W-:-:S04]  /*0830*/  SEL R3, RZ, 0x1, !P0 ;  /* 0x00000001ff037807 */ /* 0x000fc80004000000 */
[----:B------:R-:W-:-:S04]  /*0840*/  LOP3.LUT R3, R3, 0x1, R10, 0xf8, !PT ;  /* 0x0000000103037812 */ /* 0x000fc800078ef80a */
[----:B------:R-:W-:-:S05]  /*0850*/  LOP3.LUT R3, R3, R8, RZ, 0xc0, !PT ;  /* 0x0000000803037212 */ /* 0x000fca00078ec0ff */
[----:B------:R-:W-:-:S05]  /*0860*/  IMAD.IADD R3, R10, 0x1, R3 ;  /* 0x000000010a037824 */ /* 0x000fca00078e0203 */
[----:B------:R-:W-:Y:S01]  /*0870*/  LOP3.LUT R0, R3, R0, RZ, 0xfc, !PT ;  /* 0x0000000003007212 */ /* 0x000fe200078efcff */
[----:B------:R-:W-:Y:S06]  /*0880*/  BRA `(.L_x_14) ;  /* 0x0000000000107947 */ /* 0x000fec0003800000 */
.L_x_13:
[----:B------:R-:W-:-:S04]  /*0890*/  LOP3.LUT R0, R0, 0x80000000, RZ, 0xc0, !PT ;  /* 0x8000000000007812 */ /* 0x000fc800078ec0ff */
[----:B------:R-:W-:Y:S01]  /*08a0*/  LOP3.LUT R0, R0, 0x7f800000, RZ, 0xfc, !PT ;  /* 0x7f80000000007812 */ /* 0x000fe200078efcff */
[----:B------:R-:W-:Y:S06]  /*08b0*/  BRA `(.L_x_14) ;  /* 0x0000000000047947 */ /* 0x000fec0003800000 */
.L_x_12:
[----:B------:R-:W-:-:S07]  /*08c0*/  IMAD R0, R5, 0x800000, R0 ;  /* 0x0080000005007824 */ /* 0x000fce00078e0200 */
.L_x_14:
[----:B------:R-:W-:Y:S05]  /*08d0*/  BSYNC.RECONVERGENT B2 ;  /* 0x0000000000027941 */ /* 0x000fea0003800200 */
.L_x_11:
[----:B------:R-:W-:Y:S05]  /*08e0*/  BRA `(.L_x_15) ;  /* 0x0000000000207947 */ /* 0x000fea0003800000 */
.L_x_10:
[----:B------:R-:W-:-:S04]  /*08f0*/  LOP3.LUT R0, R9, 0x80000000, R8, 0x48, !PT ;  /* 0x8000000009007812 */ /* 0x000fc800078e4808 */
[----:B------:R-:W-:Y:S01]  /*0900*/  LOP3.LUT R0, R0, 0x7f800000, RZ, 0xfc, !PT ;  /* 0x7f80000000007812 */ /* 0x000fe200078efcff */
[----:B------:R-:W-:Y:S06]  /*0910*/  BRA `(.L_x_15) ;  /* 0x0000000000147947 */ /* 0x000fec0003800000 */
.L_x_9:
[----:B------:R-:W-:Y:S01]  /*0920*/  LOP3.LUT R0, R9, 0x80000000, R8, 0x48, !PT ;  /* 0x8000000009007812 */ /* 0x000fe200078e4808 */
[----:B------:R-:W-:Y:S06]  /*0930*/  BRA `(.L_x_15) ;  /* 0x00000000000c7947 */ /* 0x000fec0003800000 */
.L_x_8:
[----:B------:R-:W0:Y:S01]  /*0940*/  MUFU.RSQ R0, -QNAN ;  /* 0xffc0000000007908 */ /* 0x000e220000001400 */
[----:B------:R-:W-:Y:S05]  /*0950*/  BRA `(.L_x_15) ;  /* 0x0000000000047947 */ /* 0x000fea0003800000 */
.L_x_7:
[----:B------:R-:W-:-:S07]  /*0960*/  FADD.FTZ R0, R0, R3 ;  /* 0x0000000300007221 */ /* 0x000fce0000010000 */
.L_x_15:
[----:B------:R-:W-:Y:S05]  /*0970*/  BSYNC.RECONVERGENT B1 ;  /* 0x0000000000017941 */ /* 0x000fea0003800200 */
.L_x_5:
[----:B------:R-:W-:-:S04]  /*0980*/  IMAD.MOV.U32 R7, RZ, RZ, 0x0 ;  /* 0x00000000ff077424 */ /* 0x000fc800078e00ff */
[----:B0-----:R-:W-:Y:S05]  /*0990*/  RET.REL.NODEC R6 `(make_bins) ;  /* 0xfffffff406987950 */ /* 0x001fea0003c3ffff */
.L_x_16:
        /* <DEDUP_REMOVED lines=14> */
.L_x_17:


//--------------------- .nv.shared.reserved.0     --------------------------
	.section	.nv.shared.reserved.0,"aw",@nobits
	.weak		__nv_reservedSMEM_offset_0_alias
	.size		__nv_reservedSMEM_offset_0_alias, 0, 64
	.other		__nv_reservedSMEM_offset_0_alias,@"STO_CUDA_RESERVED_SHARED STV_DEFAULT"
__nv_reservedSMEM_offset_0_alias:
	.zero		0
	.zero		64


//--------------------- .nv.constant0.make_histograms --------------------------
	.section	.nv.constant0.make_histograms,"a",@progbits
	.sectionflags	@""
	.align	4
.nv.constant0.make_histograms:
	.zero		952


//--------------------- .nv.constant0.make_bins   --------------------------
	.section	.nv.constant0.make_bins,"a",@progbits
	.sectionflags	@""
	.align	4
.nv.constant0.make_bins:
	.zero		928


//--------------------- SYMBOLS --------------------------

	.type		.nv.reservedSmem.offset0,@object
	.size		.nv.reservedSmem.offset0,0x4
